//
// Generated by NVIDIA NVVM Compiler
//
// Compiler Build ID: CL-36424714
// Cuda compilation tools, release 13.0, V13.0.88
// Based on NVVM 20.0.0
//

.version 9.0
.target sm_100
.address_size 64

	// .globl	_Z6kernelv
.extern .func  (.param .b32 func_retval0) vprintf
(
	.param .b64 vprintf_param_0,
	.param .b64 vprintf_param_1
)
;
.global .align 1 .b8 $str[67] = {66, 108, 111, 99, 107, 32, 105, 100, 120, 32, 58, 32, 37, 52, 100, 32, 84, 104, 114, 101, 97, 100, 32, 105, 100, 120, 32, 58, 32, 37, 52, 100, 44, 32, 66, 108, 111, 99, 107, 32, 68, 105, 109, 32, 58, 32, 37, 52, 100, 44, 32, 71, 114, 105, 100, 32, 68, 105, 109, 32, 58, 32, 37, 52, 100, 10};

.visible .entry _Z6kernelv()
{
	.local .align 16 .b8 	__local_depot0[16];
	.reg .b64 	%SP;
	.reg .b64 	%SPL;
	.reg .b32 	%r<7>;
	.reg .b64 	%rd<5>;

	mov.u64 	%SPL, __local_depot0;
	cvta.local.u64 	%SP, %SPL;
	add.u64 	%rd1, %SP, 0;
	add.u64 	%rd2, %SPL, 0;
	mov.u32 	%r1, %ctaid.x;
	mov.u32 	%r2, %tid.x;
	mov.u32 	%r3, %ntid.x;
	mov.u32 	%r4, %nctaid.x;
	st.local.v4.u32 	[%rd2], {%r1, %r2, %r3, %r4};
	mov.u64 	%rd3, $str;
	cvta.global.u64 	%rd4, %rd3;
	{ // callseq 0, 0
	.param .b64 param0;
	st.param.b64 	[param0], %rd4;
	.param .b64 param1;
	st.param.b64 	[param1], %rd1;
	.param .b32 retval0;
	call.uni (retval0), 
	vprintf, 
	(
	param0, 
	param1
	);
	ld.param.b32 	%r5, [retval0];
	} // callseq 0
	ret;

}


// ===== COMPILED SASS (sm_100) =====

	.target	sm_100

	.elftype	@"ET_EXEC"


//--------------------- .note.nv.tkinfo           --------------------------
	.section	.note.nv.tkinfo,"",@"SHT_NOTE"
	.sectionflags	@"SHF_NOTE_NV_TKINFO"
	.tkinfo
        /*0018*/ 	.word	0x00000002
        /*0030*/ 	.string	""
        /*0030*/ 	.string	"ptxas"
        /*0030*/ 	.string	"Cuda compilation tools, release 13.0, V13.0.88"
        /*0030*/ 	.string	"Build cuda_13.0.r13.0/compiler.36424714_0"
        /*0030*/ 	.string	"-arch sm_100 -m 64 "



//--------------------- .note.nv.cuinfo           --------------------------
	.section	.note.nv.cuinfo,"",@"SHT_NOTE"
	.sectionflags	@"SHF_NOTE_NV_CUINFO"
        /*0018*/ 	.short	0x0002
        /*001a*/ 	.short	0x0064
        /*001c*/ 	.short	0x0082
	.zero		2


//--------------------- .nv.info                  --------------------------
	.section	.nv.info,"",@"SHT_CUDA_INFO"
	.align	4


	//----- nvinfo : EIATTR_REGCOUNT
	.align		4
        /*0000*/ 	.byte	0x04, 0x2f
        /*0002*/ 	.short	(.L_2 - .L_1)
	.align		4
.L_1:
        /*0004*/ 	.word	index@(_Z6kernelv)
        /*0008*/ 	.word	0x00000018


	//----- nvinfo : EIATTR_FRAME_SIZE
	.align		4
.L_2:
        /*000c*/ 	.byte	0x04, 0x11
        /*000e*/ 	.short	(.L_4 - .L_3)
	.align		4
.L_3:
        /*0010*/ 	.word	index@(_Z6kernelv)
        /*0014*/ 	.word	0x00000010


	//----- nvinfo : EIATTR_MIN_STACK_SIZE
	.align		4
.L_4:
        /*0018*/ 	.byte	0x04, 0x12
        /*001a*/ 	.short	(.L_6 - .L_5)
	.align		4
.L_5:
        /*001c*/ 	.word	index@(_Z6kernelv)
        /*0020*/ 	.word	0x00000010
.L_6:


//--------------------- .nv.compat                --------------------------
	.section	.nv.compat,"",@"SHT_CUDA_COMPAT_INFO"
	.align	4
        /*0000*/ 	.byte	0x02, 0x09, 0x00, 0x00, 0x02, 0x02, 0x01, 0x00, 0x02, 0x05, 0x05, 0x00, 0x03, 0x07, 0x01, 0x01
        /*0010*/ 	.byte	0x02, 0x03, 0x00, 0x00, 0x02, 0x06, 0x01, 0x00, 0x04, 0x0b, 0x08, 0x00, 0x09, 0x00, 0x00, 0x00
        /*0020*/ 	.byte	0x00, 0x00, 0x00, 0x00


//--------------------- .nv.info._Z6kernelv       --------------------------
	.section	.nv.info._Z6kernelv,"",@"SHT_CUDA_INFO"
	.sectionflags	@""
	.align	4


	//----- nvinfo : EIATTR_CUDA_API_VERSION
	.align		4
        /*0000*/ 	.byte	0x04, 0x37
        /*0002*/ 	.short	(.L_8 - .L_7)
.L_7:
        /*0004*/ 	.word	0x00000082


	//----- nvinfo : EIATTR_SPARSE_MMA_MASK
	.align		4
.L_8:
        /*0008*/ 	.byte	0x03, 0x50
        /*000a*/ 	.short	0x0000


	//----- nvinfo : EIATTR_MAXREG_COUNT
	.align		4
        /*000c*/ 	.byte	0x03, 0x1b
        /*000e*/ 	.short	0x00ff


	//----- nvinfo : EIATTR_EXTERNS
	.align		4
        /*0010*/ 	.byte	0x04, 0x0f
        /*0012*/ 	.short	(.L_10 - .L_9)


	//   ....[0]....
	.align		4
.L_9:
        /*0014*/ 	.word	index@(vprintf)


	//----- nvinfo : EIATTR_MERCURY_ISA_VERSION
	.align		4
.L_10:
        /*0018*/ 	.byte	0x03, 0x5f
        /*001a*/ 	.short	0x0101


	//----- nvinfo : EIATTR_VRC_CTA_INIT_COUNT
	.align		4
        /*001c*/ 	.byte	0x02, 0x4a
	.zero		1
	.zero		1


	//----- nvinfo : EIATTR_SYSCALL_OFFSETS
	.align		4
        /*0020*/ 	.byte	0x04, 0x46
        /*0022*/ 	.short	(.L_12 - .L_11)


	//   ....[0]....
.L_11:
        /*0024*/ 	.word	0x00000110


	//----- nvinfo : EIATTR_EXIT_INSTR_OFFSETS
	.align		4
.L_12:
        /*0028*/ 	.byte	0x04, 0x1c
        /*002a*/ 	.short	(.L_14 - .L_13)


	//   ....[0]....
.L_13:
        /*002c*/ 	.word	0x00000120


	//----- nvinfo : EIATTR_SW_WAR
	.align		4
.L_14:
        /*0030*/ 	.byte	0x04, 0x36
        /*0032*/ 	.short	(.L_16 - .L_15)
.L_15:
        /*0034*/ 	.word	0x00000008
.L_16:


//--------------------- .nv.callgraph             --------------------------
	.section	.nv.callgraph,"",@"SHT_CUDA_CALLGRAPH"
	.align	4
	.sectionentsize	8
	.align		4
        /*0000*/ 	.word	0x00000000
	.align		4
        /*0004*/ 	.word	0xffffffff
	.align		4
        /*0008*/ 	.word	index@(_Z6kernelv)
	.align		4
        /*000c*/ 	.word	index@(vprintf)
	.align		4
        /*0010*/ 	.word	0x00000000
	.align		4
        /*0014*/ 	.word	0xfffffffe
	.align		4
        /*0018*/ 	.word	0x00000000
	.align		4
        /*001c*/ 	.word	0xfffffffd
	.align		4
        /*0020*/ 	.word	0x00000000
	.align		4
        /*0024*/ 	.word	0xfffffffc


//--------------------- .nv.constant4             --------------------------
	.section	.nv.constant4,"a",@progbits
	.align	8
	.align		8
.nv.constant4:
        /*0000*/ 	.dword	vprintf
	.align		8
        /*0008*/ 	.dword	$str


//--------------------- .text._Z6kernelv          --------------------------
	.section	.text._Z6kernelv,"ax",@progbits
	.align	128
        .global         _Z6kernelv
        .type           _Z6kernelv,@function
        .size           _Z6kernelv,(.L_x_2 - _Z6kernelv)
        .other          _Z6kernelv,@"STO_CUDA_ENTRY STV_DEFAULT"
_Z6kernelv:
.text._Z6kernelv:
[----:B------:R-:W0:Y:S01]  /*0000*/  LDC R1, c[0x0][0x37c] ;  /* 0x0000df00ff017b82 */ /* 0x000e220000000800 */
[----:B------:R-:W1:Y:S01]  /*0010*/  S2R R8, SR_CTAID.X ;  /* 0x0000000000087919 */ /* 0x000e620000002500 */
[----:B------:R-:W2:Y:S06]  /*0020*/  LDCU UR5, c[0x0][0x2fc] ;  /* 0x00005f80ff0577ac */ /* 0x000eac0008000800 */
[----:B------:R-:W1:Y:S01]  /*0030*/  LDC R10, c[0x0][0x360] ;  /* 0x0000d800ff0a7b82 */ /* 0x000e620000000800 */
[----:B0-----:R-:W-:Y:S01]  /*0040*/  VIADD R1, R1, 0xfffffff0 ;  /* 0xfffffff001017836 */ /* 0x001fe20000000000 */
[----:B------:R-:W1:Y:S01]  /*0050*/  S2R R9, SR_TID.X ;  /* 0x0000000000097919 */ /* 0x000e620000002100 */
[----:B------:R-:W-:Y:S01]  /*0060*/  MOV R0, 0x0 ;  /* 0x0000000000007802 */ /* 0x000fe20000000f00 */
[----:B------:R-:W0:Y:S04]  /*0070*/  LDCU UR4, c[0x0][0x2f8] ;  /* 0x00005f00ff0477ac */ /* 0x000e280008000800 */
[----:B------:R-:W1:Y:S01]  /*0080*/  LDC R11, c[0x0][0x370] ;  /* 0x0000dc00ff0b7b82 */ /* 0x000e620000000800 */
[----:B------:R-:W3:Y:S07]  /*0090*/  LDCU.64 UR6, c[0x4][0x8] ;  /* 0x01000100ff0677ac */ /* 0x000eee0008000a00 */
[----:B------:R4:W5:Y:S01]  /*00a0*/  LDC.64 R2, c[0x4][R0] ;  /* 0x0100000000027b82 */ /* 0x0009620000000a00 */
[----:B0-----:R-:W-:Y:S01]  /*00b0*/  IADD3 R6, P0, PT, R1, UR4, RZ ;  /* 0x0000000401067c10 */ /* 0x001fe2000ff1e0ff */
[----:B---3--:R-:W-:Y:S01]  /*00c0*/  IMAD.U32 R4, RZ, RZ, UR6 ;  /* 0x00000006ff047e24 */ /* 0x008fe2000f8e00ff */
[----:B------:R-:W-:-:S03]  /*00d0*/  MOV R5, UR7 ;  /* 0x0000000700057c02 */ /* 0x000fc60008000f00 */
[----:B--2---:R-:W-:Y:S01]  /*00e0*/  IMAD.X R7, RZ, RZ, UR5, P0 ;  /* 0x00000005ff077e24 */ /* 0x004fe200080e06ff */
[----:B-1----:R4:W-:Y:S07]  /*00f0*/  STL.128 [R1], R8 ;  /* 0x0000000801007387 */ /* 0x0029ee0000100c00 */
[----:B------:R-:W-:-:S07]  /*0100*/  LEPC R20, `(.L_x_0) ;  /* 0x000000001014794e */ /* 0x000fce0000000000 */
[----:B----45:R-:W-:Y:S05]  /*0110*/  CALL.ABS.NOINC R2 ;  /* 0x0000000002007343 */ /* 0x030fea0003c00000 */
.L_x_0:
[----:B------:R-:W-:Y:S05]  /*0120*/  EXIT ;  /* 0x000000000000794d */ /* 0x000fea0003800000 */
.L_x_1:
[----:B------:R-:W-:-:S00]  /*0130*/  BRA `(.L_x_1) ;  /* 0xfffffffc00fc7947 */ /* 0x000fc0000383ffff */
[----:B------:R-:W-:-:S00]  /*0140*/  NOP ;  /* 0x0000000000007918 */ /* 0x000fc00000000000 */
        /* <DEDUP_REMOVED lines=11> */
.L_x_2:


//--------------------- .nv.global.init           --------------------------
	.section	.nv.global.init,"aw",@progbits
.nv.global.init:
	.type		$str,@object
	.size		$str,(.L_0 - $str)
$str:
        /*0000*/ 	.byte	0x42, 0x6c, 0x6f, 0x63, 0x6b, 0x20, 0x69, 0x64, 0x78, 0x20, 0x3a, 0x20, 0x25, 0x34, 0x64, 0x20
        /*0010*/ 	.byte	0x54, 0x68, 0x72, 0x65, 0x61, 0x64, 0x20, 0x69, 0x64, 0x78, 0x20, 0x3a, 0x20, 0x25, 0x34, 0x64
        /*0020*/ 	.byte	0x2c, 0x20, 0x42, 0x6c, 0x6f, 0x63, 0x6b, 0x20, 0x44, 0x69, 0x6d, 0x20, 0x3a, 0x20, 0x25, 0x34
        /*0030*/ 	.byte	0x64, 0x2c, 0x20, 0x47, 0x72, 0x69, 0x64, 0x20, 0x44, 0x69, 0x6d, 0x20, 0x3a, 0x20, 0x25, 0x34
        /*0040*/ 	.byte	0x64, 0x0a, 0x00
.L_0:


//--------------------- .nv.shared.reserved.0     --------------------------
	.section	.nv.shared.reserved.0,"aw",@nobits
	.weak		__nv_reservedSMEM_offset_0_alias
	.size		__nv_reservedSMEM_offset_0_alias, 0, 64
	.other		__nv_reservedSMEM_offset_0_alias,@"STO_CUDA_RESERVED_SHARED STV_DEFAULT"
__nv_reservedSMEM_offset_0_alias:
	.zero		0
	.zero		64


//--------------------- .nv.constant0._Z6kernelv  --------------------------
	.section	.nv.constant0._Z6kernelv,"a",@progbits
	.sectionflags	@""
	.align	4
.nv.constant0._Z6kernelv:
	.zero		896


//--------------------- SYMBOLS --------------------------

	.type		.nv.reservedSmem.offset0,@object
	.size		.nv.reservedSmem.offset0,0x4
	.type		vprintf,@function
